	.headerflags	@"EF_CUDA_TEXMODE_UNIFIED EF_CUDA_64BIT_ADDRESS EF_CUDA_ACCELERATORS EF_CUDA_SM90 EF_CUDA_VIRTUAL_SM(EF_CUDA_SM90)"
	.elftype	@"ET_EXEC"


//--------------------- .nv.info                  --------------------------
	.section	.nv.info,"",@"SHT_CUDA_INFO"
	.align	4


	//----- nvinfo : EIATTR_REGCOUNT
	.align		4
        /*0000*/ 	.byte	0x04, 0x2f
        /*0002*/ 	.short	(.L_3 - .L_2)
	.align		4
.L_2:
        /*0004*/ 	.word	index@(triton_poi_fused__native_batch_norm_legit_no_training_relu_40)
        /*0008*/ 	.word	0x00000012


	//----- nvinfo : EIATTR_MIN_STACK_SIZE
	.align		4
.L_3:
        /*000c*/ 	.byte	0x04, 0x12
        /*000e*/ 	.short	(.L_5 - .L_4)
	.align		4
.L_4:
        /*0010*/ 	.word	index@(triton_poi_fused__native_batch_norm_legit_no_training_relu_40)
        /*0014*/ 	.word	0x00000000


	//----- nvinfo : EIATTR_FRAME_SIZE
	.align		4
.L_5:
        /*0018*/ 	.byte	0x04, 0x11
        /*001a*/ 	.short	(.L_7 - .L_6)
	.align		4
.L_6:
        /*001c*/ 	.word	index@(triton_poi_fused__native_batch_norm_legit_no_training_relu_40)
        /*0020*/ 	.word	0x00000000


	//----- nvinfo : EIATTR_MIN_STACK_SIZE
	.align		4
.L_7:
        /*0024*/ 	.byte	0x04, 0x12
        /*0026*/ 	.short	(.L_9 - .L_8)
	.align		4
.L_8:
        /*0028*/ 	.word	index@(triton_poi_fused__native_batch_norm_legit_no_training_relu_40)
        /*002c*/ 	.word	0x00000000
.L_9:


//--------------------- .nv.info.triton_poi_fused__native_batch_norm_legit_no_training_relu_40 --------------------------
	.section	.nv.info.triton_poi_fused__native_batch_norm_legit_no_training_relu_40,"",@"SHT_CUDA_INFO"
	.sectionflags	@""
	.align	4


	//----- nvinfo : EIATTR_CUDA_API_VERSION
	.align		4
        /*0000*/ 	.byte	0x04, 0x37
        /*0002*/ 	.short	(.L_11 - .L_10)
.L_10:
        /*0004*/ 	.word	0x0000007c


	//----- nvinfo : EIATTR_KPARAM_INFO
	.align		4
.L_11:
        /*0008*/ 	.byte	0x04, 0x17
        /*000a*/ 	.short	(.L_13 - .L_12)
.L_12:
        /*000c*/ 	.word	0x00000000
        /*0010*/ 	.short	0x0006
        /*0012*/ 	.short	0x0030
        /*0014*/ 	.byte	0x00, 0xf0, 0x11, 0x00


	//----- nvinfo : EIATTR_KPARAM_INFO
	.align		4
.L_13:
        /*0018*/ 	.byte	0x04, 0x17
        /*001a*/ 	.short	(.L_15 - .L_14)
.L_14:
        /*001c*/ 	.word	0x00000000
        /*0020*/ 	.short	0x0005
        /*0022*/ 	.short	0x0028
        /*0024*/ 	.byte	0x00, 0xf4, 0x21, 0x00


	//----- nvinfo : EIATTR_KPARAM_INFO
	.align		4
.L_15:
        /*0028*/ 	.byte	0x04, 0x17
        /*002a*/ 	.short	(.L_17 - .L_16)
.L_16:
        /*002c*/ 	.word	0x00000000
        /*0030*/ 	.short	0x0004
        /*0032*/ 	.short	0x0020
        /*0034*/ 	.byte	0x00, 0xf4, 0x21, 0x00


	//----- nvinfo : EIATTR_KPARAM_INFO
	.align		4
.L_17:
        /*0038*/ 	.byte	0x04, 0x17
        /*003a*/ 	.short	(.L_19 - .L_18)
.L_18:
        /*003c*/ 	.word	0x00000000
        /*0040*/ 	.short	0x0003
        /*0042*/ 	.short	0x0018
        /*0044*/ 	.byte	0x00, 0xf4, 0x21, 0x00


	//----- nvinfo : EIATTR_KPARAM_INFO
	.align		4
.L_19:
        /*0048*/ 	.byte	0x04, 0x17
        /*004a*/ 	.short	(.L_21 - .L_20)
.L_20:
        /*004c*/ 	.word	0x00000000
        /*0050*/ 	.short	0x0002
        /*0052*/ 	.short	0x0010
        /*0054*/ 	.byte	0x00, 0xf4, 0x21, 0x00


	//----- nvinfo : EIATTR_KPARAM_INFO
	.align		4
.L_21:
        /*0058*/ 	.byte	0x04, 0x17
        /*005a*/ 	.short	(.L_23 - .L_22)
.L_22:
        /*005c*/ 	.word	0x00000000
        /*0060*/ 	.short	0x0001
        /*0062*/ 	.short	0x0008
        /*0064*/ 	.byte	0x00, 0xf4, 0x21, 0x00


	//----- nvinfo : EIATTR_KPARAM_INFO
	.align		4
.L_23:
        /*0068*/ 	.byte	0x04, 0x17
        /*006a*/ 	.short	(.L_25 - .L_24)
.L_24:
        /*006c*/ 	.word	0x00000000
        /*0070*/ 	.short	0x0000
        /*0072*/ 	.short	0x0000
        /*0074*/ 	.byte	0x00, 0xf4, 0x21, 0x00


	//----- nvinfo : EIATTR_SPARSE_MMA_MASK
	.align		4
.L_25:
        /*0078*/ 	.byte	0x03, 0x50
        /*007a*/ 	.short	0x0000


	//----- nvinfo : EIATTR_MAXREG_COUNT
	.align		4
        /*007c*/ 	.byte	0x03, 0x1b
        /*007e*/ 	.short	0x00ff


	//----- nvinfo : EIATTR_EXIT_INSTR_OFFSETS
	.align		4
        /*0080*/ 	.byte	0x04, 0x1c
        /*0082*/ 	.short	(.L_27 - .L_26)


	//   ....[0]....
.L_26:
        /*0084*/ 	.word	0x000002f0


	//   ....[1]....
        /*0088*/ 	.word	0x00000310


	//----- nvinfo : EIATTR_REQNTID
	.align		4
.L_27:
        /*008c*/ 	.byte	0x04, 0x10
        /*008e*/ 	.short	(.L_29 - .L_28)
.L_28:
        /*0090*/ 	.word	0x00000080
        /*0094*/ 	.word	0x00000001
        /*0098*/ 	.word	0x00000001


	//----- nvinfo : EIATTR_CBANK_PARAM_SIZE
	.align		4
.L_29:
        /*009c*/ 	.byte	0x03, 0x19
        /*009e*/ 	.short	0x0034


	//----- nvinfo : EIATTR_PARAM_CBANK
	.align		4
        /*00a0*/ 	.byte	0x04, 0x0a
        /*00a2*/ 	.short	(.L_31 - .L_30)
	.align		4
.L_30:
        /*00a4*/ 	.word	index@(.nv.constant0.triton_poi_fused__native_batch_norm_legit_no_training_relu_40)
        /*00a8*/ 	.short	0x0210
        /*00aa*/ 	.short	0x0034


	//----- nvinfo : EIATTR_SW_WAR
	.align		4
.L_31:
        /*00ac*/ 	.byte	0x04, 0x36
        /*00ae*/ 	.short	(.L_33 - .L_32)
.L_32:
        /*00b0*/ 	.word	0x00000008
.L_33:


//--------------------- .nv.callgraph             --------------------------
	.section	.nv.callgraph,"",@"SHT_CUDA_CALLGRAPH"
	.align	4
	.sectionentsize	8
	.align		4
        /*0000*/ 	.word	0x00000000
	.align		4
        /*0004*/ 	.word	0xffffffff
	.align		4
        /*0008*/ 	.word	0x00000000
	.align		4
        /*000c*/ 	.word	0xfffffffe
	.align		4
        /*0010*/ 	.word	0x00000000
	.align		4
        /*0014*/ 	.word	0xfffffffd
	.align		4
        /*0018*/ 	.word	0x00000000
	.align		4
        /*001c*/ 	.word	0xfffffffc


//--------------------- .nv.constant4             --------------------------
	.section	.nv.constant4,"a",@progbits
	.align	8
	.align		8
.nv.constant4:
        /*0000*/ 	.dword	_$_str
	.align		8
        /*0008*/ 	.dword	_$_str_$_2


//--------------------- .text.triton_poi_fused__native_batch_norm_legit_no_training_relu_40 --------------------------
	.section	.text.triton_poi_fused__native_batch_norm_legit_no_training_relu_40,"ax",@progbits
	.align	128
        .global         triton_poi_fused__native_batch_norm_legit_no_training_relu_40
        .type           triton_poi_fused__native_batch_norm_legit_no_training_relu_40,@function
        .size           triton_poi_fused__native_batch_norm_legit_no_training_relu_40,(.L_x_1 - triton_poi_fused__native_batch_norm_legit_no_training_relu_40)
        .other          triton_poi_fused__native_batch_norm_legit_no_training_relu_40,@"STO_CUDA_ENTRY STV_DEFAULT"
triton_poi_fused__native_batch_norm_legit_no_training_relu_40:
.text.triton_poi_fused__native_batch_norm_legit_no_training_relu_40:
[----:B------:R-:W0:Y:S01]  /*0000*/  LDC R1, c[0x0][0x28] ;  /* 0x00000a00ff017b82 */ /* 0x000e220000000800 */
[----:B------:R-:W1:Y:S07]  /*0010*/  S2R R0, SR_TID.X ;  /* 0x0000000000007919 */ /* 0x000e6e0000002100 */
[----:B------:R-:W2:Y:S01]  /*0020*/  LDC.64 R8, c[0x0][0x220] ;  /* 0x00008800ff087b82 */ /* 0x000ea20000000a00 */
[----:B------:R-:W-:Y:S01]  /*0030*/  HFMA2.MMA R14, -RZ, RZ, 0, 0 ;  /* 0x00000000ff0e7435 */ /* 0x000fe200000001ff */
[----:B------:R-:W-:Y:S01]  /*0040*/  ULDC.64 UR4, c[0x0][0x208] ;  /* 0x0000820000047ab9 */ /* 0x000fe20000000a00 */
[----:B------:R-:W3:Y:S05]  /*0050*/  S2R R3, SR_CTAID.X ;  /* 0x0000000000037919 */ /* 0x000eea0000002500 */
[----:B------:R-:W4:Y:S08]  /*0060*/  LDC.64 R4, c[0x0][0x210] ;  /* 0x00008400ff047b82 */ /* 0x000f300000000a00 */
[----:B------:R-:W5:Y:S08]  /*0070*/  LDC.64 R6, c[0x0][0x218] ;  /* 0x00008600ff067b82 */ /* 0x000f700000000a00 */
[----:B------:R-:W5:Y:S01]  /*0080*/  LDC.64 R10, c[0x0][0x228] ;  /* 0x00008a00ff0a7b82 */ /* 0x000f620000000a00 */
[----:B-1----:R-:W-:-:S07]  /*0090*/  LOP3.LUT R0, R0, 0x7f, RZ, 0xc0, !PT ;  /* 0x0000007f00007812 */ /* 0x002fce00078ec0ff */
[----:B------:R-:W1:Y:S01]  /*00a0*/  LDC.64 R12, c[0x0][0x230] ;  /* 0x00008c00ff0c7b82 */ /* 0x000e620000000a00 */
[----:B---3--:R-:W-:-:S04]  /*00b0*/  LEA R0, R3, R0, 0x7 ;  /* 0x0000000003007211 */ /* 0x008fc800078e38ff */
[C---:B------:R-:W-:Y:S01]  /*00c0*/  ISETP.GE.AND P0, PT, R0.reuse, 0x6c00, PT ;  /* 0x00006c000000780c */ /* 0x040fe20003f06270 */
[----:B------:R-:W-:-:S05]  /*00d0*/  IMAD.HI R2, R0, 0x4bda12f7, RZ ;  /* 0x4bda12f700027827 */ /* 0x000fca00078e02ff */
[----:B------:R-:W-:-:S04]  /*00e0*/  SHF.R.U32.HI R3, RZ, 0x1f, R2 ;  /* 0x0000001fff037819 */ /* 0x000fc80000011602 */
[----:B------:R-:W-:-:S05]  /*00f0*/  LEA.HI.SX32 R3, R2, R3, 0x17 ;  /* 0x0000000302037211 */ /* 0x000fca00078fbaff */
[----:B------:R-:W-:-:S04]  /*0100*/  IMAD R15, R3, -0x6c0, R0 ;  /* 0xfffff940030f7824 */ /* 0x000fc800078e0200 */
[----:B--2---:R-:W-:-:S05]  /*0110*/  IMAD.WIDE R8, R15, 0x4, R8 ;  /* 0x000000040f087825 */ /* 0x004fca00078e0208 */
[----:B------:R2:W3:Y:S01]  /*0120*/  @!P0 LDG.E.EL R14, desc[UR4][R8.64] ;  /* 0x00000004080e8981 */ /* 0x0004e2000c2e1900 */
[----:B------:R-:W-:Y:S01]  /*0130*/  CS2R R2, SRZ ;  /* 0x0000000000027805 */ /* 0x000fe2000001ff00 */
[----:B----4-:R-:W-:-:S04]  /*0140*/  IMAD.WIDE R4, R0, 0x4, R4 ;  /* 0x0000000400047825 */ /* 0x010fc800078e0204 */
[C---:B-----5:R-:W-:Y:S01]  /*0150*/  IMAD.WIDE R6, R15.reuse, 0x4, R6 ;  /* 0x000000040f067825 */ /* 0x060fe200078e0206 */
[----:B------:R4:W5:Y:S03]  /*0160*/  @!P0 LDG.E R2, desc[UR4][R4.64] ;  /* 0x0000000404028981 */ /* 0x000966000c1e1900 */
[C---:B0-2---:R-:W-:Y:S01]  /*0170*/  IMAD.WIDE R8, R15.reuse, 0x4, R10 ;  /* 0x000000040f087825 */ /* 0x045fe200078e020a */
[----:B------:R0:W5:Y:S03]  /*0180*/  @!P0 LDG.E.EL R3, desc[UR4][R6.64] ;  /* 0x0000000406038981 */ /* 0x000166000c2e1900 */
[----:B-1----:R-:W-:Y:S01]  /*0190*/  IMAD.WIDE R10, R15, 0x4, R12 ;  /* 0x000000040f0a7825 */ /* 0x002fe200078e020c */
[----:B------:R-:W-:Y:S01]  /*01a0*/  CS2R R12, SRZ ;  /* 0x00000000000c7805 */ /* 0x000fe2000001ff00 */
[----:B----4-:R-:W1:Y:S05]  /*01b0*/  LDC.64 R4, c[0x0][0x238] ;  /* 0x00008e00ff047b82 */ /* 0x010e6a0000000a00 */
[----:B------:R-:W2:Y:S04]  /*01c0*/  @!P0 LDG.E.EL R12, desc[UR4][R8.64] ;  /* 0x00000004080c8981 */ /* 0x000ea8000c2e1900 */
[----:B------:R-:W2:Y:S01]  /*01d0*/  @!P0 LDG.E.EL R13, desc[UR4][R10.64] ;  /* 0x000000040a0d8981 */ /* 0x000ea2000c2e1900 */
[----:B0-----:R-:W-:Y:S01]  /*01e0*/  MOV R6, 0x3e800000 ;  /* 0x3e80000000067802 */ /* 0x001fe20000000f00 */
[----:B---3--:R-:W-:-:S04]  /*01f0*/  FADD R14, R14, 9.9999997473787516356e-06 ;  /* 0x3727c5ac0e0e7421 */ /* 0x008fc80000000000 */
[----:B------:R-:W0:Y:S01]  /*0200*/  MUFU.SQRT R15, R14 ;  /* 0x0000000e000f7308 */ /* 0x000e220000002000 */
[----:B-----5:R-:W-:Y:S01]  /*0210*/  FADD R2, -R3, R2 ;  /* 0x0000000203027221 */ /* 0x020fe20000000100 */
[C---:B0-----:R-:W-:Y:S02]  /*0220*/  FSETP.GT.AND P1, PT, R15.reuse, 8.50705917302346158658e+37, PT ;  /* 0x7e8000000f00780b */ /* 0x041fe40003f24000 */
[----:B------:R-:W-:Y:S02]  /*0230*/  FSETP.GEU.AND P2, PT, R15, 1.175494350822287508e-38, PT ;  /* 0x008000000f00780b */ /* 0x000fe40003f4e000 */
[----:B------:R-:W-:-:S09]  /*0240*/  FSEL R6, R6, 1, P1 ;  /* 0x3f80000006067808 */ /* 0x000fd20000800000 */
[----:B------:R-:W-:Y:S02]  /*0250*/  @P1 FMUL R15, R15, 0.25 ;  /* 0x3e8000000f0f1820 */ /* 0x000fe40000400000 */
[----:B------:R-:W-:Y:S02]  /*0260*/  @!P2 FMUL R6, R6, 16777216 ;  /* 0x4b8000000606a820 */ /* 0x000fe40000400000 */
[----:B------:R-:W-:-:S06]  /*0270*/  @!P2 FMUL R15, R15, 16777216 ;  /* 0x4b8000000f0fa820 */ /* 0x000fcc0000400000 */
[----:B------:R-:W0:Y:S02]  /*0280*/  MUFU.RCP R15, R15 ;  /* 0x0000000f000f7308 */ /* 0x000e240000001000 */
[----:B0-----:R-:W-:-:S04]  /*0290*/  FMUL R3, R15, R6 ;  /* 0x000000060f037220 */ /* 0x001fc80000400000 */
[----:B------:R-:W-:-:S04]  /*02a0*/  FMUL R2, R2, R3 ;  /* 0x0000000302027220 */ /* 0x000fc80000400000 */
[----:B--2---:R-:W-:Y:S01]  /*02b0*/  FFMA R12, R2, R12, R13 ;  /* 0x0000000c020c7223 */ /* 0x004fe2000000000d */
[----:B-1----:R-:W-:-:S04]  /*02c0*/  IMAD.WIDE R2, R0, 0x4, R4 ;  /* 0x0000000400027825 */ /* 0x002fc800078e0204 */
[----:B------:R-:W-:-:S04]  /*02d0*/  FSETP.GEU.AND P1, PT, R12, RZ, PT ;  /* 0x000000ff0c00720b */ /* 0x000fc80003f2e000 */
[----:B------:R-:W-:Y:S01]  /*02e0*/  FSEL R5, R12, RZ, P1 ;  /* 0x000000ff0c057208 */ /* 0x000fe20000800000 */
[----:B------:R-:W-:Y:S08]  /*02f0*/  @P0 EXIT ;  /* 0x000000000000094d */ /* 0x000ff00003800000 */
[----:B------:R-:W-:Y:S01]  /*0300*/  STG.E desc[UR4][R2.64], R5 ;  /* 0x0000000502007986 */ /* 0x000fe2000c101904 */
[----:B------:R-:W-:Y:S05]  /*0310*/  EXIT ;  /* 0x000000000000794d */ /* 0x000fea0003800000 */
.L_x_0:
[----:B------:R-:W-:-:S00]  /*0320*/  BRA `(.L_x_0) ;  /* 0xfffffffc00fc7947 */ /* 0x000fc0000383ffff */
[----:B------:R-:W-:-:S00]  /*0330*/  NOP ;  /* 0x0000000000007918 */ /* 0x000fc00000000000 */
        /* <DEDUP_REMOVED lines=12> */
.L_x_1:


//--------------------- .nv.global.init           --------------------------
	.section	.nv.global.init,"aw",@progbits
.nv.global.init:
	.type		_$_str,@object
	.size		_$_str,(_$_str_$_2 - _$_str)
_$_str:
        /*0000*/ 	.byte	0x5f, 0x5f, 0x43, 0x55, 0x44, 0x41, 0x5f, 0x46, 0x54, 0x5a, 0x00
	.type		_$_str_$_2,@object
	.size		_$_str_$_2,(.L_1 - _$_str_$_2)
_$_str_$_2:
        /*000b*/ 	.byte	0x5f, 0x5f, 0x43, 0x55, 0x44, 0x41, 0x5f, 0x50, 0x52, 0x45, 0x43, 0x5f, 0x53, 0x51, 0x52, 0x54
        /*001b*/ 	.byte	0x00
.L_1:


//--------------------- .nv.constant0.triton_poi_fused__native_batch_norm_legit_no_training_relu_40 --------------------------
	.section	.nv.constant0.triton_poi_fused__native_batch_norm_legit_no_training_relu_40,"a",@progbits
	.sectionflags	@""
	.align	4
.nv.constant0.triton_poi_fused__native_batch_norm_legit_no_training_relu_40:
	.zero		580
